//
// Generated by NVIDIA NVVM Compiler
//
// Compiler Build ID: CL-36424714
// Cuda compilation tools, release 13.0, V13.0.88
// Based on NVVM 20.0.0
//

.version 9.0
.target sm_100
.address_size 64

	// .globl	_Z16kernelHistogramaPhmPj
// _ZZ16kernelHistogramaPhmPjE4temp has been demoted

.visible .entry _Z16kernelHistogramaPhmPj(
	.param .u64 .ptr .align 1 _Z16kernelHistogramaPhmPj_param_0,
	.param .u64 _Z16kernelHistogramaPhmPj_param_1,
	.param .u64 .ptr .align 1 _Z16kernelHistogramaPhmPj_param_2
)
{
	.reg .pred 	%p<17>;
	.reg .b16 	%rs<2>;
	.reg .b32 	%r<75>;
	.reg .b64 	%rd<86>;
	// demoted variable
	.shared .align 4 .b8 _ZZ16kernelHistogramaPhmPjE4temp[1024];
	ld.param.u64 	%rd50, [_Z16kernelHistogramaPhmPj_param_0];
	ld.param.u64 	%rd51, [_Z16kernelHistogramaPhmPj_param_1];
	ld.param.u64 	%rd52, [_Z16kernelHistogramaPhmPj_param_2];
	cvta.to.global.u64 	%rd1, %rd52;
	mov.u32 	%r24, %tid.x;
	cvt.u64.u32 	%rd83, %r24;
	mov.u32 	%r1, %ntid.x;
	setp.gt.u32 	%p1, %r24, 255;
	@%p1 bra 	$L__BB0_10;
	cvt.u64.u32 	%rd3, %r1;
	add.s64 	%rd53, %rd83, %rd3;
	max.u64 	%rd54, %rd53, 256;
	setp.lt.u64 	%p2, %rd53, 256;
	selp.u64 	%rd4, 1, 0, %p2;
	add.s64 	%rd55, %rd53, %rd4;
	sub.s64 	%rd5, %rd54, %rd55;
	and.b64  	%rd56, %rd5, -4294967296;
	setp.ne.s64 	%p3, %rd56, 0;
	@%p3 bra 	$L__BB0_3;
	cvt.u32.u64 	%r25, %rd3;
	cvt.u32.u64 	%r26, %rd5;
	div.u32 	%r27, %r26, %r25;
	cvt.u64.u32 	%rd73, %r27;
	bra.uni 	$L__BB0_4;
$L__BB0_3:
	div.u64 	%rd73, %rd5, %rd3;
$L__BB0_4:
	add.s64 	%rd9, %rd73, %rd4;
	and.b64  	%rd57, %rd9, 3;
	setp.eq.s64 	%p4, %rd57, 3;
	mov.u64 	%rd76, %rd83;
	@%p4 bra 	$L__BB0_7;
	cvt.u32.u64 	%r28, %rd83;
	shl.b32 	%r29, %r28, 2;
	mov.u32 	%r30, _ZZ16kernelHistogramaPhmPjE4temp;
	add.s32 	%r71, %r30, %r29;
	shl.b32 	%r3, %r1, 2;
	add.s64 	%rd58, %rd9, 1;
	and.b64  	%rd59, %rd58, 3;
	neg.s64 	%rd74, %rd59;
	mov.u64 	%rd76, %rd83;
$L__BB0_6:
	.pragma "nounroll";
	mov.b32 	%r31, 0;
	st.shared.u32 	[%r71], %r31;
	add.s64 	%rd76, %rd76, %rd3;
	add.s32 	%r71, %r71, %r3;
	add.s64 	%rd74, %rd74, 1;
	setp.ne.s64 	%p5, %rd74, 0;
	@%p5 bra 	$L__BB0_6;
$L__BB0_7:
	setp.lt.u64 	%p6, %rd9, 3;
	@%p6 bra 	$L__BB0_10;
	shl.b64 	%rd16, %rd3, 2;
	shl.b32 	%r6, %r1, 2;
	cvt.u32.u64 	%r32, %rd76;
	shl.b32 	%r33, %r32, 2;
	mov.u32 	%r34, _ZZ16kernelHistogramaPhmPjE4temp;
	add.s32 	%r72, %r34, %r33;
	shl.b32 	%r8, %r1, 4;
	shl.b32 	%r9, %r1, 3;
	mul.lo.s32 	%r10, %r1, 12;
$L__BB0_9:
	mov.b32 	%r35, 0;
	st.shared.u32 	[%r72], %r35;
	add.s32 	%r36, %r72, %r6;
	st.shared.u32 	[%r36], %r35;
	add.s32 	%r37, %r72, %r9;
	st.shared.u32 	[%r37], %r35;
	add.s32 	%r38, %r72, %r10;
	st.shared.u32 	[%r38], %r35;
	add.s64 	%rd76, %rd76, %rd16;
	add.s32 	%r72, %r72, %r8;
	setp.lt.u64 	%p7, %rd76, 256;
	@%p7 bra 	$L__BB0_9;
$L__BB0_10:
	cvt.u32.u64 	%r39, %rd83;
	bar.sync 	0;
	mov.u32 	%r40, %ctaid.x;
	mad.lo.s32 	%r41, %r40, %r1, %r39;
	cvt.u64.u32 	%rd78, %r41;
	setp.le.u64 	%p8, %rd51, %rd78;
	@%p8 bra 	$L__BB0_13;
	mov.u32 	%r42, %nctaid.x;
	mul.lo.s32 	%r43, %r1, %r42;
	cvt.s64.s32 	%rd20, %r43;
	cvta.to.global.u64 	%rd21, %rd50;
	mov.u32 	%r45, _ZZ16kernelHistogramaPhmPjE4temp;
$L__BB0_12:
	add.s64 	%rd60, %rd21, %rd78;
	ld.global.u8 	%rs1, [%rd60];
	mul.wide.u16 	%r44, %rs1, 4;
	add.s32 	%r46, %r45, %r44;
	atom.shared.add.u32 	%r47, [%r46], 1;
	add.s64 	%rd78, %rd78, %rd20;
	setp.lt.u64 	%p9, %rd78, %rd51;
	@%p9 bra 	$L__BB0_12;
$L__BB0_13:
	setp.gt.u32 	%p10, %r39, 255;
	bar.sync 	0;
	@%p10 bra 	$L__BB0_23;
	cvt.u64.u32 	%rd24, %r1;
	add.s64 	%rd61, %rd83, %rd24;
	max.u64 	%rd62, %rd61, 256;
	setp.lt.u64 	%p11, %rd61, 256;
	selp.u64 	%rd25, 1, 0, %p11;
	add.s64 	%rd63, %rd61, %rd25;
	sub.s64 	%rd26, %rd62, %rd63;
	and.b64  	%rd64, %rd26, -4294967296;
	setp.ne.s64 	%p12, %rd64, 0;
	@%p12 bra 	$L__BB0_16;
	cvt.u32.u64 	%r49, %rd24;
	cvt.u32.u64 	%r50, %rd26;
	div.u32 	%r51, %r50, %r49;
	cvt.u64.u32 	%rd79, %r51;
	bra.uni 	$L__BB0_17;
$L__BB0_16:
	div.u64 	%rd79, %rd26, %rd24;
$L__BB0_17:
	add.s64 	%rd30, %rd79, %rd25;
	and.b64  	%rd65, %rd30, 3;
	setp.eq.s64 	%p13, %rd65, 3;
	@%p13 bra 	$L__BB0_20;
	shl.b64 	%rd66, %rd83, 2;
	add.s64 	%rd81, %rd1, %rd66;
	shl.b64 	%rd32, %rd24, 2;
	shl.b32 	%r53, %r39, 2;
	mov.u32 	%r54, _ZZ16kernelHistogramaPhmPjE4temp;
	add.s32 	%r73, %r54, %r53;
	shl.b32 	%r14, %r1, 2;
	add.s64 	%rd67, %rd30, 1;
	and.b64  	%rd68, %rd67, 3;
	neg.s64 	%rd80, %rd68;
$L__BB0_19:
	.pragma "nounroll";
	ld.shared.u32 	%r55, [%r73];
	atom.global.add.u32 	%r56, [%rd81], %r55;
	add.s64 	%rd83, %rd83, %rd24;
	add.s64 	%rd81, %rd81, %rd32;
	add.s32 	%r73, %r73, %r14;
	add.s64 	%rd80, %rd80, 1;
	setp.ne.s64 	%p14, %rd80, 0;
	@%p14 bra 	$L__BB0_19;
$L__BB0_20:
	setp.lt.u64 	%p15, %rd30, 3;
	@%p15 bra 	$L__BB0_23;
	shl.b64 	%rd41, %rd24, 2;
	shl.b64 	%rd69, %rd83, 2;
	add.s64 	%rd84, %rd1, %rd69;
	shl.b64 	%rd43, %rd24, 4;
	shl.b64 	%rd44, %rd24, 3;
	mul.lo.s64 	%rd45, %rd24, 12;
	shl.b32 	%r17, %r1, 2;
	cvt.u32.u64 	%r57, %rd83;
	shl.b32 	%r58, %r57, 2;
	mov.u32 	%r59, _ZZ16kernelHistogramaPhmPjE4temp;
	add.s32 	%r74, %r59, %r58;
	shl.b32 	%r19, %r1, 4;
	shl.b32 	%r20, %r1, 3;
	mul.lo.s32 	%r21, %r1, 12;
$L__BB0_22:
	ld.shared.u32 	%r60, [%r74];
	atom.global.add.u32 	%r61, [%rd84], %r60;
	add.s64 	%rd70, %rd84, %rd41;
	add.s32 	%r62, %r74, %r17;
	ld.shared.u32 	%r63, [%r62];
	atom.global.add.u32 	%r64, [%rd70], %r63;
	add.s64 	%rd71, %rd84, %rd44;
	add.s32 	%r65, %r74, %r20;
	ld.shared.u32 	%r66, [%r65];
	atom.global.add.u32 	%r67, [%rd71], %r66;
	add.s64 	%rd72, %rd84, %rd45;
	add.s32 	%r68, %r74, %r21;
	ld.shared.u32 	%r69, [%r68];
	atom.global.add.u32 	%r70, [%rd72], %r69;
	add.s64 	%rd83, %rd83, %rd41;
	add.s64 	%rd84, %rd84, %rd43;
	add.s32 	%r74, %r74, %r19;
	setp.lt.u64 	%p16, %rd83, 256;
	@%p16 bra 	$L__BB0_22;
$L__BB0_23:
	bar.sync 	0;
	ret;

}


// ===== COMPILED SASS (sm_100) =====

	.target	sm_100

	.elftype	@"ET_EXEC"


//--------------------- .note.nv.tkinfo           --------------------------
	.section	.note.nv.tkinfo,"",@"SHT_NOTE"
	.sectionflags	@"SHF_NOTE_NV_TKINFO"
	.tkinfo
        /*0018*/ 	.word	0x00000002
        /*0030*/ 	.string	""
        /*0030*/ 	.string	"ptxas"
        /*0030*/ 	.string	"Cuda compilation tools, release 13.0, V13.0.88"
        /*0030*/ 	.string	"Build cuda_13.0.r13.0/compiler.36424714_0"
        /*0030*/ 	.string	"-arch sm_100 -m 64 "



//--------------------- .note.nv.cuinfo           --------------------------
	.section	.note.nv.cuinfo,"",@"SHT_NOTE"
	.sectionflags	@"SHF_NOTE_NV_CUINFO"
        /*0018*/ 	.short	0x0002
        /*001a*/ 	.short	0x0064
        /*001c*/ 	.short	0x0082
	.zero		2


//--------------------- .nv.info                  --------------------------
	.section	.nv.info,"",@"SHT_CUDA_INFO"
	.align	4


	//----- nvinfo : EIATTR_REGCOUNT
	.align		4
        /*0000*/ 	.byte	0x04, 0x2f
        /*0002*/ 	.short	(.L_1 - .L_0)
	.align		4
.L_0:
        /*0004*/ 	.word	index@(_Z16kernelHistogramaPhmPj)
        /*0008*/ 	.word	0x0000001a


	//----- nvinfo : EIATTR_FRAME_SIZE
	.align		4
.L_1:
        /*000c*/ 	.byte	0x04, 0x11
        /*000e*/ 	.short	(.L_3 - .L_2)
	.align		4
.L_2:
        /*0010*/ 	.word	index@($__internal_0_$__cuda_sm20_div_u64)
        /*0014*/ 	.word	0x00000000


	//----- nvinfo : EIATTR_FRAME_SIZE
	.align		4
.L_3:
        /*0018*/ 	.byte	0x04, 0x11
        /*001a*/ 	.short	(.L_5 - .L_4)
	.align		4
.L_4:
        /*001c*/ 	.word	index@(_Z16kernelHistogramaPhmPj)
        /*0020*/ 	.word	0x00000000


	//----- nvinfo : EIATTR_MIN_STACK_SIZE
	.align		4
.L_5:
        /*0024*/ 	.byte	0x04, 0x12
        /*0026*/ 	.short	(.L_7 - .L_6)
	.align		4
.L_6:
        /*0028*/ 	.word	index@(_Z16kernelHistogramaPhmPj)
        /*002c*/ 	.word	0x00000000
.L_7:


//--------------------- .nv.compat                --------------------------
	.section	.nv.compat,"",@"SHT_CUDA_COMPAT_INFO"
	.align	4
        /*0000*/ 	.byte	0x02, 0x09, 0x00, 0x00, 0x02, 0x02, 0x01, 0x00, 0x02, 0x05, 0x05, 0x00, 0x03, 0x07, 0x01, 0x01
        /*0010*/ 	.byte	0x02, 0x03, 0x00, 0x00, 0x02, 0x06, 0x01, 0x00, 0x04, 0x0b, 0x08, 0x00, 0x09, 0x00, 0x00, 0x00
        /*0020*/ 	.byte	0x00, 0x00, 0x00, 0x00


//--------------------- .nv.info._Z16kernelHistogramaPhmPj --------------------------
	.section	.nv.info._Z16kernelHistogramaPhmPj,"",@"SHT_CUDA_INFO"
	.sectionflags	@""
	.align	4


	//----- nvinfo : EIATTR_CUDA_API_VERSION
	.align		4
        /*0000*/ 	.byte	0x04, 0x37
        /*0002*/ 	.short	(.L_9 - .L_8)
.L_8:
        /*0004*/ 	.word	0x00000082


	//----- nvinfo : EIATTR_KPARAM_INFO
	.align		4
.L_9:
        /*0008*/ 	.byte	0x04, 0x17
        /*000a*/ 	.short	(.L_11 - .L_10)
.L_10:
        /*000c*/ 	.word	0x00000000
        /*0010*/ 	.short	0x0002
        /*0012*/ 	.short	0x0010
        /*0014*/ 	.byte	0x00, 0xf5, 0x21, 0x00


	//----- nvinfo : EIATTR_KPARAM_INFO
	.align		4
.L_11:
        /*0018*/ 	.byte	0x04, 0x17
        /*001a*/ 	.short	(.L_13 - .L_12)
.L_12:
        /*001c*/ 	.word	0x00000000
        /*0020*/ 	.short	0x0001
        /*0022*/ 	.short	0x0008
        /*0024*/ 	.byte	0x00, 0xf0, 0x21, 0x00


	//----- nvinfo : EIATTR_KPARAM_INFO
	.align		4
.L_13:
        /*0028*/ 	.byte	0x04, 0x17
        /*002a*/ 	.short	(.L_15 - .L_14)
.L_14:
        /*002c*/ 	.word	0x00000000
        /*0030*/ 	.short	0x0000
        /*0032*/ 	.short	0x0000
        /*0034*/ 	.byte	0x00, 0xf5, 0x21, 0x00


	//----- nvinfo : EIATTR_SPARSE_MMA_MASK
	.align		4
.L_15:
        /*0038*/ 	.byte	0x03, 0x50
        /*003a*/ 	.short	0x0000


	//----- nvinfo : EIATTR_MAXREG_COUNT
	.align		4
        /*003c*/ 	.byte	0x03, 0x1b
        /*003e*/ 	.short	0x00ff


	//----- nvinfo : EIATTR_NUM_BARRIERS
	.align		4
        /*0040*/ 	.byte	0x02, 0x4c
        /*0042*/ 	.byte	0x01
	.zero		1


	//----- nvinfo : EIATTR_MERCURY_ISA_VERSION
	.align		4
        /*0044*/ 	.byte	0x03, 0x5f
        /*0046*/ 	.short	0x0101


	//----- nvinfo : EIATTR_VRC_CTA_INIT_COUNT
	.align		4
        /*0048*/ 	.byte	0x02, 0x4a
	.zero		1
	.zero		1


	//----- nvinfo : EIATTR_EXIT_INSTR_OFFSETS
	.align		4
        /*004c*/ 	.byte	0x04, 0x1c
        /*004e*/ 	.short	(.L_17 - .L_16)


	//   ....[0]....
.L_16:
        /*0050*/ 	.word	0x00000f50


	//----- nvinfo : EIATTR_CRS_STACK_SIZE
	.align		4
.L_17:
        /*0054*/ 	.byte	0x04, 0x1e
        /*0056*/ 	.short	(.L_19 - .L_18)
.L_18:
        /*0058*/ 	.word	0x00000000


	//----- nvinfo : EIATTR_CBANK_PARAM_SIZE
	.align		4
.L_19:
        /*005c*/ 	.byte	0x03, 0x19
        /*005e*/ 	.short	0x0018


	//----- nvinfo : EIATTR_PARAM_CBANK
	.align		4
        /*0060*/ 	.byte	0x04, 0x0a
        /*0062*/ 	.short	(.L_21 - .L_20)
	.align		4
.L_20:
        /*0064*/ 	.word	index@(.nv.constant0._Z16kernelHistogramaPhmPj)
        /*0068*/ 	.short	0x0380
        /*006a*/ 	.short	0x0018


	//----- nvinfo : EIATTR_SW_WAR
	.align		4
.L_21:
        /*006c*/ 	.byte	0x04, 0x36
        /*006e*/ 	.short	(.L_23 - .L_22)
.L_22:
        /*0070*/ 	.word	0x00000008
.L_23:


//--------------------- .nv.callgraph             --------------------------
	.section	.nv.callgraph,"",@"SHT_CUDA_CALLGRAPH"
	.align	4
	.sectionentsize	8
	.align		4
        /*0000*/ 	.word	0x00000000
	.align		4
        /*0004*/ 	.word	0xffffffff
	.align		4
        /*0008*/ 	.word	0x00000000
	.align		4
        /*000c*/ 	.word	0xfffffffe
	.align		4
        /*0010*/ 	.word	0x00000000
	.align		4
        /*0014*/ 	.word	0xfffffffd
	.align		4
        /*0018*/ 	.word	0x00000000
	.align		4
        /*001c*/ 	.word	0xfffffffc


//--------------------- .text._Z16kernelHistogramaPhmPj --------------------------
	.section	.text._Z16kernelHistogramaPhmPj,"ax",@progbits
	.align	128
        .global         _Z16kernelHistogramaPhmPj
        .type           _Z16kernelHistogramaPhmPj,@function
        .size           _Z16kernelHistogramaPhmPj,(.L_x_21 - _Z16kernelHistogramaPhmPj)
        .other          _Z16kernelHistogramaPhmPj,@"STO_CUDA_ENTRY STV_DEFAULT"
_Z16kernelHistogramaPhmPj:
.text._Z16kernelHistogramaPhmPj:
[----:B------:R-:W-:Y:S01]  /*0000*/  LDC R1, c[0x0][0x37c] ;  /* 0x0000df00ff017b82 */ /* 0x000fe20000000800 */
[----:B------:R-:W0:Y:S07]  /*0010*/  S2R R0, SR_TID.X ;  /* 0x0000000000007919 */ /* 0x000e2e0000002100 */
[----:B------:R-:W1:Y:S01]  /*0020*/  LDC R3, c[0x0][0x360] ;  /* 0x0000d800ff037b82 */ /* 0x000e620000000800 */
[----:B------:R-:W-:Y:S01]  /*0030*/  UMOV UR4, URZ ;  /* 0x000000ff00047c82 */ /* 0x000fe20008000000 */
[----:B------:R-:W-:Y:S01]  /*0040*/  BSSY.RECONVERGENT B0, `(.L_x_0) ;  /* 0x000005d000007945 */ /* 0x000fe20003800200 */
[----:B------:R-:W-:Y:S01]  /*0050*/  IMAD.MOV.U32 R5, RZ, RZ, RZ ;  /* 0x000000ffff057224 */ /* 0x000fe200078e00ff */
[----:B0-----:R-:W-:-:S13]  /*0060*/  ISETP.GT.U32.AND P0, PT, R0, 0xff, PT ;  /* 0x000000ff0000780c */ /* 0x001fda0003f04070 */
[----:B------:R-:W-:Y:S05]  /*0070*/  @P0 BRA `(.L_x_1) ;  /* 0x0000000400640947 */ /* 0x000fea0003800000 */
[----:B-1----:R-:W-:Y:S01]  /*0080*/  IADD3 R6, P1, PT, R3, R0, RZ ;  /* 0x0000000003067210 */ /* 0x002fe20007f3e0ff */
[----:B------:R-:W-:Y:S03]  /*0090*/  BSSY.RECONVERGENT B1, `(.L_x_2) ;  /* 0x0000026000017945 */ /* 0x000fe60003800200 */
[C---:B------:R-:W-:Y:S01]  /*00a0*/  ISETP.GE.U32.AND P0, PT, R6.reuse, 0x100, PT ;  /* 0x000001000600780c */ /* 0x040fe20003f06070 */
[----:B------:R-:W-:Y:S01]  /*00b0*/  IMAD.X R9, RZ, RZ, R5, P1 ;  /* 0x000000ffff097224 */ /* 0x000fe200008e0605 */
[----:B------:R-:W-:-:S04]  /*00c0*/  ISETP.GT.U32.AND P1, PT, R6, 0x100, PT ;  /* 0x000001000600780c */ /* 0x000fc80003f24070 */
[C---:B------:R-:W-:Y:S02]  /*00d0*/  ISETP.GE.U32.AND.EX P0, PT, R9.reuse, RZ, PT, P0 ;  /* 0x000000ff0900720c */ /* 0x040fe40003f06100 */
[C---:B------:R-:W-:Y:S02]  /*00e0*/  ISETP.GT.U32.AND.EX P1, PT, R9.reuse, RZ, PT, P1 ;  /* 0x000000ff0900720c */ /* 0x040fe40003f24110 */
[----:B------:R-:W-:Y:S02]  /*00f0*/  SEL R2, RZ, 0x1, P0 ;  /* 0x00000001ff027807 */ /* 0x000fe40000000000 */
[----:B------:R-:W-:Y:S02]  /*0100*/  SEL R7, R6, 0x100, P1 ;  /* 0x0000010006077807 */ /* 0x000fe40000800000 */
[----:B------:R-:W-:Y:S02]  /*0110*/  SEL R4, R9, RZ, P1 ;  /* 0x000000ff09047207 */ /* 0x000fe40000800000 */
[----:B------:R-:W-:-:S04]  /*0120*/  IADD3 R10, P0, P1, R7, -R6, -R2 ;  /* 0x80000006070a7210 */ /* 0x000fc8000791e802 */
[----:B------:R-:W-:-:S04]  /*0130*/  IADD3.X R4, PT, PT, R4, -0x1, ~R9, P0, P1 ;  /* 0xffffffff04047810 */ /* 0x000fc800007e2c09 */
[----:B------:R-:W-:-:S13]  /*0140*/  ISETP.NE.U32.AND P0, PT, R4, RZ, PT ;  /* 0x000000ff0400720c */ /* 0x000fda0003f05070 */
[----:B------:R-:W-:Y:S05]  /*0150*/  @P0 BRA `(.L_x_3) ;  /* 0x0000000000500947 */ /* 0x000fea0003800000 */
[----:B------:R-:W0:Y:S01]  /*0160*/  I2F.U32.RP R4, R3 ;  /* 0x0000000300047306 */ /* 0x000e220000209000 */
[----:B------:R-:W-:-:S07]  /*0170*/  ISETP.NE.U32.AND P2, PT, R3, RZ, PT ;  /* 0x000000ff0300720c */ /* 0x000fce0003f45070 */
[----:B0-----:R-:W0:Y:S02]  /*0180*/  MUFU.RCP R4, R4 ;  /* 0x0000000400047308 */ /* 0x001e240000001000 */
[----:B0-----:R-:W-:-:S06]  /*0190*/  VIADD R6, R4, 0xffffffe ;  /* 0x0ffffffe04067836 */ /* 0x001fcc0000000000 */
[----:B------:R0:W1:Y:S02]  /*01a0*/  F2I.FTZ.U32.TRUNC.NTZ R7, R6 ;  /* 0x0000000600077305 */ /* 0x000064000021f000 */
[----:B0-----:R-:W-:Y:S02]  /*01b0*/  IMAD.MOV.U32 R6, RZ, RZ, RZ ;  /* 0x000000ffff067224 */ /* 0x001fe400078e00ff */
[----:B-1----:R-:W-:-:S04]  /*01c0*/  IMAD.MOV R8, RZ, RZ, -R7 ;  /* 0x000000ffff087224 */ /* 0x002fc800078e0a07 */
[----:B------:R-:W-:-:S04]  /*01d0*/  IMAD R9, R8, R3, RZ ;  /* 0x0000000308097224 */ /* 0x000fc800078e02ff */
[----:B------:R-:W-:-:S06]  /*01e0*/  IMAD.HI.U32 R7, R7, R9, R6 ;  /* 0x0000000907077227 */ /* 0x000fcc00078e0006 */
[----:B------:R-:W-:-:S04]  /*01f0*/  IMAD.HI.U32 R6, R7, R10, RZ ;  /* 0x0000000a07067227 */ /* 0x000fc800078e00ff */
[----:B------:R-:W-:Y:S02]  /*0200*/  IMAD.MOV R8, RZ, RZ, -R6 ;  /* 0x000000ffff087224 */ /* 0x000fe400078e0a06 */
[----:B------:R-:W-:Y:S02]  /*0210*/  IMAD.MOV.U32 R7, RZ, RZ, RZ ;  /* 0x000000ffff077224 */ /* 0x000fe400078e00ff */
[----:B------:R-:W-:-:S05]  /*0220*/  IMAD R8, R3, R8, R10 ;  /* 0x0000000803087224 */ /* 0x000fca00078e020a */
[----:B------:R-:W-:-:S13]  /*0230*/  ISETP.GE.U32.AND P0, PT, R8, R3, PT ;  /* 0x000000030800720c */ /* 0x000fda0003f06070 */
[----:B------:R-:W-:Y:S02]  /*0240*/  @P0 IMAD.IADD R8, R8, 0x1, -R3 ;  /* 0x0000000108080824 */ /* 0x000fe400078e0a03 */
[----:B------:R-:W-:-:S03]  /*0250*/  @P0 VIADD R6, R6, 0x1 ;  /* 0x0000000106060836 */ /* 0x000fc60000000000 */
[----:B------:R-:W-:-:S13]  /*0260*/  ISETP.GE.U32.AND P1, PT, R8, R3, PT ;  /* 0x000000030800720c */ /* 0x000fda0003f26070 */
[----:B------:R-:W-:Y:S01]  /*0270*/  @P1 VIADD R6, R6, 0x1 ;  /* 0x0000000106061836 */ /* 0x000fe20000000000 */
[----:B------:R-:W-:Y:S01]  /*0280*/  @!P2 LOP3.LUT R6, RZ, R3, RZ, 0x33, !PT ;  /* 0x00000003ff06a212 */ /* 0x000fe200078e33ff */
[----:B------:R-:W-:Y:S06]  /*0290*/  BRA `(.L_x_4) ;  /* 0x0000000000147947 */ /* 0x000fec0003800000 */
.L_x_3:
[----:B------:R-:W-:Y:S01]  /*02a0*/  IMAD.MOV.U32 R7, RZ, RZ, R10 ;  /* 0x000000ffff077224 */ /* 0x000fe200078e000a */
[----:B------:R-:W-:-:S07]  /*02b0*/  MOV R6, 0x2d0 ;  /* 0x000002d000067802 */ /* 0x000fce0000000f00 */
[----:B------:R-:W-:Y:S05]  /*02c0*/  CALL.REL.NOINC `($__internal_0_$__cuda_sm20_div_u64) ;  /* 0x0000000c00247944 */ /* 0x000fea0003c00000 */
[----:B------:R-:W-:Y:S02]  /*02d0*/  IMAD.MOV.U32 R6, RZ, RZ, R4 ;  /* 0x000000ffff067224 */ /* 0x000fe400078e0004 */
[----:B------:R-:W-:-:S07]  /*02e0*/  IMAD.MOV.U32 R7, RZ, RZ, R9 ;  /* 0x000000ffff077224 */ /* 0x000fce00078e0009 */
.L_x_4:
[----:B------:R-:W-:Y:S05]  /*02f0*/  BSYNC.RECONVERGENT B1 ;  /* 0x0000000000017941 */ /* 0x000fea0003800200 */
.L_x_2:
[----:B------:R-:W-:Y:S01]  /*0300*/  IADD3 R2, P0, PT, R6, R2, RZ ;  /* 0x0000000206027210 */ /* 0x000fe20007f1e0ff */
[----:B------:R-:W-:Y:S01]  /*0310*/  BSSY.RECONVERGENT B1, `(.L_x_5) ;  /* 0x000001d000017945 */ /* 0x000fe20003800200 */
[----:B------:R-:W-:Y:S02]  /*0320*/  IMAD.MOV.U32 R8, RZ, RZ, R0 ;  /* 0x000000ffff087224 */ /* 0x000fe400078e0000 */
[C---:B------:R-:W-:Y:S01]  /*0330*/  LOP3.LUT R4, R2.reuse, 0x3, RZ, 0xc0, !PT ;  /* 0x0000000302047812 */ /* 0x040fe200078ec0ff */
[----:B------:R-:W-:Y:S01]  /*0340*/  IMAD.X R6, RZ, RZ, R7, P0 ;  /* 0x000000ffff067224 */ /* 0x000fe200000e0607 */
[----:B------:R-:W-:Y:S01]  /*0350*/  ISETP.GE.U32.AND P0, PT, R2, 0x3, PT ;  /* 0x000000030200780c */ /* 0x000fe20003f06070 */
[----:B------:R-:W-:Y:S01]  /*0360*/  IMAD.MOV.U32 R10, RZ, RZ, R5 ;  /* 0x000000ffff0a7224 */ /* 0x000fe200078e0005 */
[----:B------:R-:W-:Y:S02]  /*0370*/  ISETP.NE.U32.AND P1, PT, R4, 0x3, PT ;  /* 0x000000030400780c */ /* 0x000fe40003f25070 */
[----:B------:R-:W-:-:S02]  /*0380*/  ISETP.GE.U32.AND.EX P0, PT, R6, RZ, PT, P0 ;  /* 0x000000ff0600720c */ /* 0x000fc40003f06100 */
[----:B------:R-:W-:-:S13]  /*0390*/  ISETP.NE.AND.EX P1, PT, RZ, RZ, PT, P1 ;  /* 0x000000ffff00720c */ /* 0x000fda0003f25310 */
[----:B------:R-:W-:Y:S05]  /*03a0*/  @!P1 BRA `(.L_x_6) ;  /* 0x00000000004c9947 */ /* 0x000fea0003800000 */
[----:B------:R-:W0:Y:S01]  /*03b0*/  S2UR UR6, SR_CgaCtaId ;  /* 0x00000000000679c3 */ /* 0x000e220000008800 */
[----:B------:R-:W-:Y:S01]  /*03c0*/  VIADD R4, R2, 0x1 ;  /* 0x0000000102047836 */ /* 0x000fe20000000000 */
[----:B------:R-:W-:Y:S01]  /*03d0*/  UMOV UR5, 0x400 ;  /* 0x0000040000057882 */ /* 0x000fe20000000000 */
[----:B------:R-:W-:Y:S02]  /*03e0*/  IMAD.MOV.U32 R8, RZ, RZ, R0 ;  /* 0x000000ffff087224 */ /* 0x000fe400078e0000 */
[----:B------:R-:W-:Y:S01]  /*03f0*/  IMAD.MOV.U32 R10, RZ, RZ, R5 ;  /* 0x000000ffff0a7224 */ /* 0x000fe200078e0005 */
[----:B------:R-:W-:-:S04]  /*0400*/  LOP3.LUT R4, R4, 0x3, RZ, 0xc0, !PT ;  /* 0x0000000304047812 */ /* 0x000fc800078ec0ff */
[----:B------:R-:W-:-:S05]  /*0410*/  IADD3 R4, P1, PT, RZ, -R4, RZ ;  /* 0x80000004ff047210 */ /* 0x000fca0007f3e0ff */
[----:B------:R-:W-:Y:S01]  /*0420*/  IMAD.X R6, RZ, RZ, -0x1, P1 ;  /* 0xffffffffff067424 */ /* 0x000fe200008e06ff */
[----:B0-----:R-:W-:-:S06]  /*0430*/  ULEA UR5, UR6, UR5, 0x18 ;  /* 0x0000000506057291 */ /* 0x001fcc000f8ec0ff */
[----:B------:R-:W-:-:S07]  /*0440*/  LEA R2, R0, UR5, 0x2 ;  /* 0x0000000500027c11 */ /* 0x000fce000f8e10ff */
.L_x_7:
[----:B------:R-:W-:Y:S01]  /*0450*/  IADD3 R4, P1, PT, R4, 0x1, RZ ;  /* 0x0000000104047810 */ /* 0x000fe20007f3e0ff */
[----:B------:R0:W-:Y:S01]  /*0460*/  STS [R2], RZ ;  /* 0x000000ff02007388 */ /* 0x0001e20000000800 */
[----:B------:R-:W-:-:S03]  /*0470*/  IADD3 R8, P2, PT, R3, R8, RZ ;  /* 0x0000000803087210 */ /* 0x000fc60007f5e0ff */
[----:B------:R-:W-:Y:S01]  /*0480*/  IMAD.X R6, RZ, RZ, R6, P1 ;  /* 0x000000ffff067224 */ /* 0x000fe200008e0606 */
[----:B------:R-:W-:Y:S01]  /*0490*/  ISETP.NE.U32.AND P1, PT, R4, RZ, PT ;  /* 0x000000ff0400720c */ /* 0x000fe20003f25070 */
[----:B------:R-:W-:Y:S02]  /*04a0*/  IMAD.X R10, RZ, RZ, R10, P2 ;  /* 0x000000ffff0a7224 */ /* 0x000fe400010e060a */
[----:B0-----:R-:W-:Y:S01]  /*04b0*/  IMAD R2, R3, 0x4, R2 ;  /* 0x0000000403027824 */ /* 0x001fe200078e0202 */
[----:B------:R-:W-:-:S13]  /*04c0*/  ISETP.NE.AND.EX P1, PT, R6, RZ, PT, P1 ;  /* 0x000000ff0600720c */ /* 0x000fda0003f25310 */
[----:B------:R-:W-:Y:S05]  /*04d0*/  @P1 BRA `(.L_x_7) ;  /* 0xfffffffc00dc1947 */ /* 0x000fea000383ffff */
.L_x_6:
[----:B------:R-:W-:Y:S05]  /*04e0*/  BSYNC.RECONVERGENT B1 ;  /* 0x0000000000017941 */ /* 0x000fea0003800200 */
.L_x_5:
[----:B------:R-:W-:Y:S05]  /*04f0*/  @!P0 BRA `(.L_x_1) ;  /* 0x0000000000448947 */ /* 0x000fea0003800000 */
[----:B------:R-:W0:Y:S01]  /*0500*/  S2UR UR6, SR_CgaCtaId ;  /* 0x00000000000679c3 */ /* 0x000e220000008800 */
[----:B------:R-:W-:Y:S02]  /*0510*/  UMOV UR5, 0x400 ;  /* 0x0000040000057882 */ /* 0x000fe40000000000 */
[----:B0-----:R-:W-:-:S06]  /*0520*/  ULEA UR5, UR6, UR5, 0x18 ;  /* 0x0000000506057291 */ /* 0x001fcc000f8ec0ff */
[----:B------:R-:W-:-:S07]  /*0530*/  LEA R2, R8, UR5, 0x2 ;  /* 0x0000000508027c11 */ /* 0x000fce000f8e10ff */
.L_x_8:
[C-C-:B------:R-:W-:Y:S01]  /*0540*/  IMAD R4, R3.reuse, 0x4, R2.reuse ;  /* 0x0000000403047824 */ /* 0x140fe200078e0202 */
[C---:B------:R-:W-:Y:S01]  /*0550*/  LEA R8, P0, R3.reuse, R8, 0x2 ;  /* 0x0000000803087211 */ /* 0x040fe200078010ff */
[C-C-:B------:R-:W-:Y:S01]  /*0560*/  IMAD R6, R3.reuse, 0x8, R2.reuse ;  /* 0x0000000803067824 */ /* 0x140fe200078e0202 */
[----:B------:R0:W-:Y:S01]  /*0570*/  STS [R2], RZ ;  /* 0x000000ff02007388 */ /* 0x0001e20000000800 */
[C---:B------:R-:W-:Y:S01]  /*0580*/  IMAD R7, R3.reuse, 0xc, R2 ;  /* 0x0000000c03077824 */ /* 0x040fe200078e0202 */
[----:B------:R-:W-:Y:S02]  /*0590*/  LEA.HI.X R10, R3, R10, RZ, 0x2, P0 ;  /* 0x0000000a030a7211 */ /* 0x000fe400000f14ff */
[----:B------:R2:W-:Y:S01]  /*05a0*/  STS [R4], RZ ;  /* 0x000000ff04007388 */ /* 0x0005e20000000800 */
[----:B------:R-:W-:-:S03]  /*05b0*/  ISETP.GE.U32.AND P0, PT, R8, 0x100, PT ;  /* 0x000001000800780c */ /* 0x000fc60003f06070 */
[----:B------:R2:W-:Y:S01]  /*05c0*/  STS [R6], RZ ;  /* 0x000000ff06007388 */ /* 0x0005e20000000800 */
[----:B------:R-:W-:Y:S01]  /*05d0*/  ISETP.GE.U32.AND.EX P0, PT, R10, RZ, PT, P0 ;  /* 0x000000ff0a00720c */ /* 0x000fe20003f06100 */
[----:B0-----:R-:W-:Y:S02]  /*05e0*/  IMAD R2, R3, 0x10, R2 ;  /* 0x0000001003027824 */ /* 0x001fe400078e0202 */
[----:B------:R2:W-:Y:S10]  /*05f0*/  STS [R7], RZ ;  /* 0x000000ff07007388 */ /* 0x0005f40000000800 */
[----:B--2---:R-:W-:Y:S05]  /*0600*/  @!P0 BRA `(.L_x_8) ;  /* 0xfffffffc00cc8947 */ /* 0x004fea000383ffff */
.L_x_1:
[----:B------:R-:W-:Y:S05]  /*0610*/  BSYNC.RECONVERGENT B0 ;  /* 0x0000000000007941 */ /* 0x000fea0003800200 */
.L_x_0:
[----:B------:R-:W1:Y:S01]  /*0620*/  S2UR UR5, SR_CTAID.X ;  /* 0x00000000000579c3 */ /* 0x000e620000002500 */
[----:B------:R-:W0:Y:S01]  /*0630*/  LDCU.64 UR10, c[0x0][0x388] ;  /* 0x00007100ff0a77ac */ /* 0x000e220008000a00 */
[----:B------:R-:W2:Y:S01]  /*0640*/  LDCU.64 UR8, c[0x0][0x358] ;  /* 0x00006b00ff0877ac */ /* 0x000ea20008000a00 */
[----:B------:R-:W3:Y:S01]  /*0650*/  LDCU.64 UR12, c[0x0][0x380] ;  /* 0x00007000ff0c77ac */ /* 0x000ee20008000a00 */
[----:B-1----:R-:W-:-:S04]  /*0660*/  IMAD R2, R3, UR5, R0 ;  /* 0x0000000503027c24 */ /* 0x002fc8000f8e0200 */
[----:B------:R-:W-:Y:S01]  /*0670*/  BAR.SYNC.DEFER_BLOCKING 0x0 ;  /* 0x0000000000007b1d */ /* 0x000fe20000010000 */
[----:B0-----:R-:W-:-:S04]  /*0680*/  ISETP.GE.U32.AND P0, PT, R2, UR10, PT ;  /* 0x0000000a02007c0c */ /* 0x001fc8000bf06070 */
[----:B------:R-:W-:-:S13]  /*0690*/  ISETP.GE.U32.AND.EX P0, PT, RZ, UR11, PT, P0 ;  /* 0x0000000bff007c0c */ /* 0x000fda000bf06100 */
[----:B--23--:R-:W-:Y:S05]  /*06a0*/  @P0 BRA `(.L_x_9) ;  /* 0x0000000000480947 */ /* 0x00cfea0003800000 */
[----:B------:R-:W0:Y:S01]  /*06b0*/  S2R R7, SR_CgaCtaId ;  /* 0x0000000000077919 */ /* 0x000e220000008800 */
[----:B------:R-:W1:Y:S01]  /*06c0*/  LDCU UR5, c[0x0][0x370] ;  /* 0x00006e00ff0577ac */ /* 0x000e620008000800 */
[----:B------:R-:W-:Y:S01]  /*06d0*/  MOV R4, 0x400 ;  /* 0x0000040000047802 */ /* 0x000fe20000000f00 */
[----:B------:R-:W-:Y:S02]  /*06e0*/  IMAD.MOV.U32 R9, RZ, RZ, R2 ;  /* 0x000000ffff097224 */ /* 0x000fe400078e0002 */
[----:B------:R-:W-:Y:S02]  /*06f0*/  IMAD.MOV.U32 R11, RZ, RZ, RZ ;  /* 0x000000ffff0b7224 */ /* 0x000fe400078e00ff */
[----:B-1----:R-:W-:Y:S01]  /*0700*/  IMAD R2, R3, UR5, RZ ;  /* 0x0000000503027c24 */ /* 0x002fe2000f8e02ff */
[----:B0-----:R-:W-:-:S07]  /*0710*/  LEA R13, R7, R4, 0x18 ;  /* 0x00000004070d7211 */ /* 0x001fce00078ec0ff */
.L_x_10:
[----:B------:R-:W-:-:S04]  /*0720*/  IADD3 R6, P0, PT, R9, UR12, RZ ;  /* 0x0000000c09067c10 */ /* 0x000fc8000ff1e0ff */
[----:B------:R-:W-:-:S05]  /*0730*/  IADD3.X R7, PT, PT, R11, UR13, RZ, P0, !PT ;  /* 0x0000000d0b077c10 */ /* 0x000fca00087fe4ff */
[----:B------:R-:W2:Y:S01]  /*0740*/  LDG.E.U8 R6, desc[UR8][R6.64] ;  /* 0x0000000806067981 */ /* 0x000ea2000c1e1100 */
[C---:B------:R-:W-:Y:S01]  /*0750*/  IADD3 R9, P1, PT, R2.reuse, R9, RZ ;  /* 0x0000000902097210 */ /* 0x040fe20007f3e0ff */
[----:B------:R-:W-:Y:S05]  /*0760*/  YIELD ;  /* 0x0000000000007946 */ /* 0x000fea0003800000 */
[----:B------:R-:W-:Y:S02]  /*0770*/  ISETP.GE.U32.AND P0, PT, R9, UR10, PT ;  /* 0x0000000a09007c0c */ /* 0x000fe4000bf06070 */
[----:B------:R-:W-:-:S04]  /*0780*/  LEA.HI.X.SX32 R11, R2, R11, 0x1, P1 ;  /* 0x0000000b020b7211 */ /* 0x000fc800008f0eff */
[----:B------:R-:W-:Y:S01]  /*0790*/  ISETP.GE.U32.AND.EX P0, PT, R11, UR11, PT, P0 ;  /* 0x0000000b0b007c0c */ /* 0x000fe2000bf06100 */
[----:B0-2---:R-:W-:-:S05]  /*07a0*/  IMAD R4, R6, 0x4, R13 ;  /* 0x0000000406047824 */ /* 0x005fca00078e020d */
[----:B------:R0:W-:Y:S07]  /*07b0*/  ATOMS.POPC.INC.32 RZ, [R4+URZ] ;  /* 0x0000000004ff7f8c */ /* 0x0001ee000d8000ff */
[----:B------:R-:W-:Y:S05]  /*07c0*/  @!P0 BRA `(.L_x_10) ;  /* 0xfffffffc00d48947 */ /* 0x000fea000383ffff */
.L_x_9:
[----:B------:R-:W-:Y:S01]  /*07d0*/  ISETP.GT.U32.AND P0, PT, R0, 0xff, PT ;  /* 0x000000ff0000780c */ /* 0x000fe20003f04070 */
[----:B------:R-:W-:Y:S05]  /*07e0*/  WARPSYNC.ALL ;  /* 0x0000000000007948 */ /* 0x000fea0003800000 */
[----:B------:R-:W-:Y:S06]  /*07f0*/  BAR.SYNC.DEFER_BLOCKING 0x0 ;  /* 0x0000000000007b1d */ /* 0x000fec0000010000 */
[----:B------:R-:W-:Y:S04]  /*0800*/  BSSY.RECONVERGENT B0, `(.L_x_11) ;  /* 0x0000073000007945 */ /* 0x000fe80003800200 */
[----:B------:R-:W-:Y:S05]  /*0810*/  @P0 BRA `(.L_x_12) ;  /* 0x0000000400c40947 */ /* 0x000fea0003800000 */
[----:B------:R-:W-:Y:S01]  /*0820*/  IADD3 R7, P0, PT, R3, R0, RZ ;  /* 0x0000000003077210 */ /* 0x000fe20007f1e0ff */
[----:B------:R-:W-:Y:S03]  /*0830*/  BSSY.RECONVERGENT B1, `(.L_x_13) ;  /* 0x0000026000017945 */ /* 0x000fe60003800200 */
[C---:B------:R-:W-:Y:S01]  /*0840*/  ISETP.GE.U32.AND P1, PT, R7.reuse, 0x100, PT ;  /* 0x000001000700780c */ /* 0x040fe20003f26070 */
[----:B0-----:R-:W-:Y:S01]  /*0850*/  IMAD.X R4, RZ, RZ, R5, P0 ;  /* 0x000000ffff047224 */ /* 0x001fe200000e0605 */
        /* <DEDUP_REMOVED lines=11> */
[----:B------:R-:W-:Y:S01]  /*0910*/  IMAD.MOV.U32 R6, RZ, RZ, RZ ;  /* 0x000000ffff067224 */ /* 0x000fe200078e00ff */
[----:B------:R-:W-:-:S06]  /*0920*/  ISETP.NE.U32.AND P2, PT, R3, RZ, PT ;  /* 0x000000ff0300720c */ /* 0x000fcc0003f45070 */
[----:B0-----:R-:W0:Y:S02]  /*0930*/  MUFU.RCP R9, R9 ;  /* 0x0000000900097308 */ /* 0x001e240000001000 */
[----:B0-----:R-:W-:-:S06]  /*0940*/  VIADD R7, R9, 0xffffffe ;  /* 0x0ffffffe09077836 */ /* 0x001fcc0000000000 */
[----:B------:R-:W0:Y:S02]  /*0950*/  F2I.FTZ.U32.TRUNC.NTZ R7, R7 ;  /* 0x0000000700077305 */ /* 0x000e24000021f000 */
[----:B0-----:R-:W-:-:S04]  /*0960*/  IMAD.MOV R4, RZ, RZ, -R7 ;  /* 0x000000ffff047224 */ /* 0x001fc800078e0a07 */
[----:B------:R-:W-:-:S04]  /*0970*/  IMAD R11, R4, R3, RZ ;  /* 0x00000003040b7224 */ /* 0x000fc800078e02ff */
[----:B------:R-:W-:-:S04]  /*0980*/  IMAD.HI.U32 R11, R7, R11, R6 ;  /* 0x0000000b070b7227 */ /* 0x000fc800078e0006 */
[----:B------:R-:W-:Y:S02]  /*0990*/  IMAD.MOV.U32 R7, RZ, RZ, RZ ;  /* 0x000000ffff077224 */ /* 0x000fe400078e00ff */
[----:B------:R-:W-:-:S04]  /*09a0*/  IMAD.HI.U32 R6, R11, R8, RZ ;  /* 0x000000080b067227 */ /* 0x000fc800078e00ff */
[----:B------:R-:W-:-:S04]  /*09b0*/  IMAD.MOV R4, RZ, RZ, -R6 ;  /* 0x000000ffff047224 */ /* 0x000fc800078e0a06 */
        /* <DEDUP_REMOVED lines=8> */
.L_x_14:
[----:B------:R-:W-:Y:S01]  /*0a40*/  IMAD.MOV.U32 R7, RZ, RZ, R8 ;  /* 0x000000ffff077224 */ /* 0x000fe200078e0008 */
[----:B------:R-:W-:-:S07]  /*0a50*/  MOV R6, 0xa70 ;  /* 0x00000a7000067802 */ /* 0x000fce0000000f00 */
[----:B------:R-:W-:Y:S05]  /*0a60*/  CALL.REL.NOINC `($__internal_0_$__cuda_sm20_div_u64) ;  /* 0x00000004003c7944 */ /* 0x000fea0003c00000 */
[----:B------:R-:W-:Y:S02]  /*0a70*/  IMAD.MOV.U32 R6, RZ, RZ, R4 ;  /* 0x000000ffff067224 */ /* 0x000fe400078e0004 */
[----:B------:R-:W-:-:S07]  /*0a80*/  IMAD.MOV.U32 R7, RZ, RZ, R9 ;  /* 0x000000ffff077224 */ /* 0x000fce00078e0009 */
.L_x_15:
[----:B------:R-:W-:Y:S05]  /*0a90*/  BSYNC.RECONVERGENT B1 ;  /* 0x0000000000017941 */ /* 0x000fea0003800200 */
.L_x_13:
[----:B------:R-:W-:Y:S01]  /*0aa0*/  IADD3 R2, P0, PT, R6, R2, RZ ;  /* 0x0000000206027210 */ /* 0x000fe20007f1e0ff */
[----:B------:R-:W-:Y:S03]  /*0ab0*/  BSSY.RECONVERGENT B1, `(.L_x_16) ;  /* 0x0000021000017945 */ /* 0x000fe60003800200 */
[C---:B------:R-:W-:Y:S01]  /*0ac0*/  LOP3.LUT R4, R2.reuse, 0x3, RZ, 0xc0, !PT ;  /* 0x0000000302047812 */ /* 0x040fe200078ec0ff */
[----:B------:R-:W-:Y:S01]  /*0ad0*/  IMAD.X R6, RZ, RZ, R7, P0 ;  /* 0x000000ffff067224 */ /* 0x000fe200000e0607 */
[----:B------:R-:W-:Y:S02]  /*0ae0*/  ISETP.GE.U32.AND P0, PT, R2, 0x3, PT ;  /* 0x000000030200780c */ /* 0x000fe40003f06070 */
[----:B------:R-:W-:Y:S02]  /*0af0*/  ISETP.NE.U32.AND P1, PT, R4, 0x3, PT ;  /* 0x000000030400780c */ /* 0x000fe40003f25070 */
[----:B------:R-:W-:-:S02]  /*0b00*/  ISETP.GE.U32.AND.EX P0, PT, R6, RZ, PT, P0 ;  /* 0x000000ff0600720c */ /* 0x000fc40003f06100 */
[----:B------:R-:W-:-:S13]  /*0b10*/  ISETP.NE.AND.EX P1, PT, RZ, RZ, PT, P1 ;  /* 0x000000ffff00720c */ /* 0x000fda0003f25310 */
[----:B------:R-:W-:Y:S05]  /*0b20*/  @!P1 BRA `(.L_x_17) ;  /* 0x0000000000649947 */ /* 0x000fea0003800000 */
[----:B------:R-:W0:Y:S01]  /*0b30*/  S2UR UR6, SR_CgaCtaId ;  /* 0x00000000000679c3 */ /* 0x000e220000008800 */
[----:B------:R-:W1:Y:S01]  /*0b40*/  LDCU.64 UR14, c[0x0][0x390] ;  /* 0x00007200ff0e77ac */ /* 0x000e620008000a00 */
[----:B------:R-:W-:Y:S01]  /*0b50*/  VIADD R4, R2, 0x1 ;  /* 0x0000000102047836 */ /* 0x000fe20000000000 */
[----:B------:R-:W-:-:S04]  /*0b60*/  UMOV UR5, 0x400 ;  /* 0x0000040000057882 */ /* 0x000fc80000000000 */
[----:B------:R-:W-:-:S04]  /*0b70*/  LOP3.LUT R4, R4, 0x3, RZ, 0xc0, !PT ;  /* 0x0000000304047812 */ /* 0x000fc800078ec0ff */
[----:B------:R-:W-:-:S05]  /*0b80*/  IADD3 R4, P2, PT, RZ, -R4, RZ ;  /* 0x80000004ff047210 */ /* 0x000fca0007f5e0ff */
[----:B------:R-:W-:Y:S01]  /*0b90*/  IMAD.X R8, RZ, RZ, -0x1, P2 ;  /* 0xffffffffff087424 */ /* 0x000fe200010e06ff */
[----:B-1----:R-:W-:-:S04]  /*0ba0*/  LEA R10, P1, R0, UR14, 0x2 ;  /* 0x0000000e000a7c11 */ /* 0x002fc8000f8210ff */
[----:B------:R-:W-:Y:S01]  /*0bb0*/  LEA.HI.X R11, R0, UR15, R5, 0x2, P1 ;  /* 0x0000000f000b7c11 */ /* 0x000fe200088f1405 */
[----:B0-----:R-:W-:-:S06]  /*0bc0*/  ULEA UR5, UR6, UR5, 0x18 ;  /* 0x0000000506057291 */ /* 0x001fcc000f8ec0ff */
[----:B------:R-:W-:-:S07]  /*0bd0*/  LEA R2, R0, UR5, 0x2 ;  /* 0x0000000500027c11 */ /* 0x000fce000f8e10ff */
.L_x_18:
[----:B0-----:R0:W1:Y:S01]  /*0be0*/  LDS R9, [R2] ;  /* 0x0000000002097984 */ /* 0x0010620000000800 */
[----:B------:R-:W-:Y:S01]  /*0bf0*/  IADD3 R4, P1, PT, R4, 0x1, RZ ;  /* 0x0000000104047810 */ /* 0x000fe20007f3e0ff */
[----:B------:R-:W-:Y:S02]  /*0c00*/  IMAD.MOV.U32 R6, RZ, RZ, R10 ;  /* 0x000000ffff067224 */ /* 0x000fe400078e000a */
[----:B------:R-:W-:Y:S02]  /*0c10*/  IMAD.MOV.U32 R7, RZ, RZ, R11 ;  /* 0x000000ffff077224 */ /* 0x000fe400078e000b */
[----:B------:R-:W-:Y:S01]  /*0c20*/  IMAD.X R8, RZ, RZ, R8, P1 ;  /* 0x000000ffff087224 */ /* 0x000fe200008e0608 */
[----:B------:R-:W-:-:S04]  /*0c30*/  ISETP.NE.U32.AND P1, PT, R4, RZ, PT ;  /* 0x000000ff0400720c */ /* 0x000fc80003f25070 */
[----:B------:R-:W-:Y:S02]  /*0c40*/  ISETP.NE.AND.EX P1, PT, R8, RZ, PT, P1 ;  /* 0x000000ff0800720c */ /* 0x000fe40003f25310 */
[C---:B------:R-:W-:Y:S02]  /*0c50*/  IADD3 R0, P2, PT, R3.reuse, R0, RZ ;  /* 0x0000000003007210 */ /* 0x040fe40007f5e0ff */
[C---:B------:R-:W-:Y:S01]  /*0c60*/  LEA R10, P3, R3.reuse, R10, 0x2 ;  /* 0x0000000a030a7211 */ /* 0x040fe200078610ff */
[C---:B0-----:R-:W-:Y:S02]  /*0c70*/  IMAD R2, R3.reuse, 0x4, R2 ;  /* 0x0000000403027824 */ /* 0x041fe400078e0202 */
[----:B------:R-:W-:Y:S01]  /*0c80*/  IMAD.X R5, RZ, RZ, R5, P2 ;  /* 0x000000ffff057224 */ /* 0x000fe200010e0605 */
[----:B------:R-:W-:Y:S01]  /*0c90*/  LEA.HI.X R11, R3, R11, RZ, 0x2, P3 ;  /* 0x0000000b030b7211 */ /* 0x000fe200018f14ff */
[----:B-1----:R0:W-:Y:S04]  /*0ca0*/  REDG.E.ADD.STRONG.GPU desc[UR8][R6.64], R9 ;  /* 0x000000090600798e */ /* 0x0021e8000c12e108 */
[----:B------:R-:W-:Y:S05]  /*0cb0*/  @P1 BRA `(.L_x_18) ;  /* 0xfffffffc00c81947 */ /* 0x000fea000383ffff */
.L_x_17:
[----:B------:R-:W-:Y:S05]  /*0cc0*/  BSYNC.RECONVERGENT B1 ;  /* 0x0000000000017941 */ /* 0x000fea0003800200 */
.L_x_16:
[----:B------:R-:W-:Y:S05]  /*0cd0*/  @!P0 BRA `(.L_x_12) ;  /* 0x0000000000948947 */ /* 0x000fea0003800000 */
[----:B------:R-:W1:Y:S01]  /*0ce0*/  S2UR UR6, SR_CgaCtaId ;  /* 0x00000000000679c3 */ /* 0x000e620000008800 */
[----:B------:R-:W2:Y:S01]  /*0cf0*/  LDCU.64 UR14, c[0x0][0x390] ;  /* 0x00007200ff0e77ac */ /* 0x000ea20008000a00 */
[----:B------:R-:W-:Y:S01]  /*0d00*/  IMAD.SHL.U32 R23, R3, 0x4, RZ ;  /* 0x0000000403177824 */ /* 0x000fe200078e00ff */
[----:B------:R-:W-:Y:S01]  /*0d10*/  SHF.R.U32.HI R14, RZ, 0x1e, R3 ;  /* 0x0000001eff0e7819 */ /* 0x000fe20000011603 */
[----:B------:R-:W-:Y:S01]  /*0d20*/  UMOV UR5, 0x400 ;  /* 0x0000040000057882 */ /* 0x000fe20000000000 */
[----:B--2---:R-:W-:-:S04]  /*0d30*/  LEA R16, P0, R0, UR14, 0x2 ;  /* 0x0000000e00107c11 */ /* 0x004fc8000f8010ff */
[----:B------:R-:W-:Y:S01]  /*0d40*/  LEA.HI.X R18, R0, UR15, R5, 0x2, P0 ;  /* 0x0000000f00127c11 */ /* 0x000fe200080f1405 */
[----:B-1----:R-:W-:-:S06]  /*0d50*/  ULEA UR5, UR6, UR5, 0x18 ;  /* 0x0000000506057291 */ /* 0x002fcc000f8ec0ff */
[----:B------:R-:W-:-:S07]  /*0d60*/  LEA R2, R0, UR5, 0x2 ;  /* 0x0000000500027c11 */ /* 0x000fce000f8e10ff */
.L_x_19:
[C-C-:B------:R-:W-:Y:S01]  /*0d70*/  IMAD R4, R3.reuse, 0x4, R2.reuse ;  /* 0x0000000403047824 */ /* 0x140fe200078e0202 */
[----:B-1----:R-:W1:Y:S01]  /*0d80*/  LDS R15, [R2] ;  /* 0x00000000020f7984 */ /* 0x002e620000000800 */
[--C-:B0-----:R-:W-:Y:S01]  /*0d90*/  IMAD R6, R3, 0x8, R2.reuse ;  /* 0x0000000803067824 */ /* 0x101fe200078e0202 */
[-C--:B------:R-:W-:Y:S01]  /*0da0*/  IADD3 R8, P0, PT, R23, R16.reuse, RZ ;  /* 0x0000001017087210 */ /* 0x080fe20007f1e0ff */
[C---:B------:R-:W-:Y:S01]  /*0db0*/  IMAD R7, R3.reuse, 0xc, R2 ;  /* 0x0000000c03077824 */ /* 0x040fe200078e0202 */
[----:B------:R-:W0:Y:S01]  /*0dc0*/  LDS R17, [R4] ;  /* 0x0000000004117984 */ /* 0x000e220000000800 */
[----:B------:R-:W-:Y:S01]  /*0dd0*/  LEA R10, P1, R3, R16, 0x3 ;  /* 0x00000010030a7211 */ /* 0x000fe200078218ff */
[----:B------:R-:W-:Y:S01]  /*0de0*/  UMOV UR5, URZ ;  /* 0x000000ff00057c82 */ /* 0x000fe20008000000 */
[----:B------:R-:W-:Y:S01]  /*0df0*/  IMAD.X R9, R14, 0x1, R18, P0 ;  /* 0x000000010e097824 */ /* 0x000fe200000e0612 */
[----:B------:R2:W3:Y:S04]  /*0e00*/  LDS R19, [R6] ;  /* 0x0000000006137984 */ /* 0x0004e80000000800 */
[----:B------:R4:W5:Y:S01]  /*0e10*/  LDS R21, [R7] ;  /* 0x0000000007157984 */ /* 0x0009620000000800 */
[----:B------:R-:W-:-:S02]  /*0e20*/  IADD3 R0, P0, PT, R23, R0, RZ ;  /* 0x0000000017007210 */ /* 0x000fc40007f1e0ff */
[----:B------:R-:W-:Y:S01]  /*0e30*/  LEA.HI.X R11, R3, R18, RZ, 0x3, P1 ;  /* 0x00000012030b7211 */ /* 0x000fe200008f1cff */
[----:B--2---:R-:W-:Y:S02]  /*0e40*/  IMAD.MOV.U32 R6, RZ, RZ, R16 ;  /* 0x000000ffff067224 */ /* 0x004fe400078e0010 */
[----:B------:R-:W-:Y:S01]  /*0e50*/  IMAD.X R5, R14, 0x1, R5, P0 ;  /* 0x000000010e057824 */ /* 0x000fe200000e0605 */
[----:B------:R-:W-:Y:S01]  /*0e60*/  ISETP.GE.U32.AND P0, PT, R0, 0x100, PT ;  /* 0x000001000000780c */ /* 0x000fe20003f06070 */
[----:B----4-:R-:W-:-:S03]  /*0e70*/  IMAD.MOV.U32 R7, RZ, RZ, R18 ;  /* 0x000000ffff077224 */ /* 0x010fc600078e0012 */
[----:B------:R-:W-:Y:S01]  /*0e80*/  ISETP.GE.U32.AND.EX P0, PT, R5, RZ, PT, P0 ;  /* 0x000000ff0500720c */ /* 0x000fe20003f06100 */
[----:B------:R-:W-:-:S04]  /*0e90*/  IMAD.WIDE.U32 R12, R3, 0xc, R6 ;  /* 0x0000000c030c7825 */ /* 0x000fc800078e0006 */
[----:B------:R-:W-:Y:S01]  /*0ea0*/  VIADD R13, R13, UR5 ;  /* 0x000000050d0d7c36 */ /* 0x000fe20008000000 */
[C---:B------:R-:W-:Y:S01]  /*0eb0*/  LEA R16, P1, R3.reuse, R16, 0x4 ;  /* 0x0000001003107211 */ /* 0x040fe200078220ff */
[----:B------:R-:W-:-:S03]  /*0ec0*/  IMAD R2, R3, 0x10, R2 ;  /* 0x0000001003027824 */ /* 0x000fc600078e0202 */
[----:B------:R-:W-:Y:S01]  /*0ed0*/  LEA.HI.X R18, R3, R18, RZ, 0x4, P1 ;  /* 0x0000001203127211 */ /* 0x000fe200008f24ff */
[----:B-1----:R1:W-:Y:S04]  /*0ee0*/  REDG.E.ADD.STRONG.GPU desc[UR8][R6.64], R15 ;  /* 0x0000000f0600798e */ /* 0x0023e8000c12e108 */
[----:B0-----:R1:W-:Y:S04]  /*0ef0*/  REDG.E.ADD.STRONG.GPU desc[UR8][R8.64], R17 ;  /* 0x000000110800798e */ /* 0x0013e8000c12e108 */
[----:B---3--:R1:W-:Y:S04]  /*0f00*/  REDG.E.ADD.STRONG.GPU desc[UR8][R10.64], R19 ;  /* 0x000000130a00798e */ /* 0x0083e8000c12e108 */
[----:B-----5:R1:W-:Y:S01]  /*0f10*/  REDG.E.ADD.STRONG.GPU desc[UR8][R12.64], R21 ;  /* 0x000000150c00798e */ /* 0x0203e2000c12e108 */
[----:B------:R-:W-:Y:S05]  /*0f20*/  @!P0 BRA `(.L_x_19) ;  /* 0xfffffffc00908947 */ /* 0x000fea000383ffff */
.L_x_12:
[----:B------:R-:W-:Y:S05]  /*0f30*/  BSYNC.RECONVERGENT B0 ;  /* 0x0000000000007941 */ /* 0x000fea0003800200 */
.L_x_11:
[----:B------:R-:W-:Y:S06]  /*0f40*/  BAR.SYNC.DEFER_BLOCKING 0x0 ;  /* 0x0000000000007b1d */ /* 0x000fec0000010000 */
[----:B------:R-:W-:Y:S05]  /*0f50*/  EXIT ;  /* 0x000000000000794d */ /* 0x000fea0003800000 */
        .weak           $__internal_0_$__cuda_sm20_div_u64
        .type           $__internal_0_$__cuda_sm20_div_u64,@function
        .size           $__internal_0_$__cuda_sm20_div_u64,(.L_x_21 - $__internal_0_$__cuda_sm20_div_u64)
$__internal_0_$__cuda_sm20_div_u64:
[----:B------:R-:W-:Y:S02]  /*0f60*/  IMAD.MOV.U32 R12, RZ, RZ, R3 ;  /* 0x000000ffff0c7224 */ /* 0x000fe400078e0003 */
[----:B------:R-:W-:-:S04]  /*0f70*/  IMAD.U32 R13, RZ, RZ, UR4 ;  /* 0x00000004ff0d7e24 */ /* 0x000fc8000f8e00ff */
[----:B------:R-:W0:Y:S08]  /*0f80*/  I2F.U64.RP R12, R12 ;  /* 0x0000000c000c7312 */ /* 0x000e300000309000 */
[----:B0-----:R-:W0:Y:S02]  /*0f90*/  MUFU.RCP R8, R12 ;  /* 0x0000000c00087308 */ /* 0x001e240000001000 */
[----:B0-----:R-:W-:-:S06]  /*0fa0*/  VIADD R8, R8, 0x1ffffffe ;  /* 0x1ffffffe08087836 */ /* 0x001fcc0000000000 */
[----:B------:R-:W0:Y:S02]  /*0fb0*/  F2I.U64.TRUNC R8, R8 ;  /* 0x0000000800087311 */ /* 0x000e24000020d800 */
[----:B0-----:R-:W-:-:S04]  /*0fc0*/  IMAD.WIDE.U32 R10, R8, R3, RZ ;  /* 0x00000003080a7225 */ /* 0x001fc800078e00ff */
[----:B------:R-:W-:Y:S01]  /*0fd0*/  IMAD R11, R8, UR4, R11 ;  /* 0x00000004080b7c24 */ /* 0x000fe2000f8e020b */
[----:B------:R-:W-:-:S03]  /*0fe0*/  IADD3 R15, P0, PT, RZ, -R10, RZ ;  /* 0x8000000aff0f7210 */ /* 0x000fc60007f1e0ff */
[----:B------:R-:W-:Y:S02]  /*0ff0*/  IMAD R11, R9, R3, R11 ;  /* 0x00000003090b7224 */ /* 0x000fe400078e020b */
[----:B------:R-:W-:-:S04]  /*1000*/  IMAD.HI.U32 R10, R8, R15, RZ ;  /* 0x0000000f080a7227 */ /* 0x000fc800078e00ff */
[----:B------:R-:W-:Y:S02]  /*1010*/  IMAD.X R17, RZ, RZ, ~R11, P0 ;  /* 0x000000ffff117224 */ /* 0x000fe400000e0e0b */
[----:B------:R-:W-:Y:S02]  /*1020*/  IMAD.MOV.U32 R11, RZ, RZ, R8 ;  /* 0x000000ffff0b7224 */ /* 0x000fe400078e0008 */
[-C--:B------:R-:W-:Y:S02]  /*1030*/  IMAD R13, R9, R17.reuse, RZ ;  /* 0x00000011090d7224 */ /* 0x080fe400078e02ff */
[----:B------:R-:W-:-:S04]  /*1040*/  IMAD.WIDE.U32 R10, P0, R8, R17, R10 ;  /* 0x00000011080a7225 */ /* 0x000fc8000780000a */
[----:B------:R-:W-:-:S04]  /*1050*/  IMAD.HI.U32 R17, R9, R17, RZ ;  /* 0x0000001109117227 */ /* 0x000fc800078e00ff */
[----:B------:R-:W-:-:S05]  /*1060*/  IMAD.HI.U32 R10, P1, R9, R15, R10 ;  /* 0x0000000f090a7227 */ /* 0x000fca000782000a */
[----:B------:R-:W-:Y:S01]  /*1070*/  IADD3 R11, P2, PT, R13, R10, RZ ;  /* 0x0000000a0d0b7210 */ /* 0x000fe20007f5e0ff */
[----:B------:R-:W-:-:S04]  /*1080*/  IMAD.X R10, R17, 0x1, R9, P0 ;  /* 0x00000001110a7824 */ /* 0x000fc800000e0609 */
[----:B------:R-:W-:Y:S01]  /*1090*/  IMAD.WIDE.U32 R8, R11, R3, RZ ;  /* 0x000000030b087225 */ /* 0x000fe200078e00ff */
[----:B------:R-:W-:-:S03]  /*10a0*/  IADD3.X R12, PT, PT, RZ, RZ, R10, P2, P1 ;  /* 0x000000ffff0c7210 */ /* 0x000fc600017e240a */
[----:B------:R-:W-:Y:S01]  /*10b0*/  IMAD R9, R11, UR4, R9 ;  /* 0x000000040b097c24 */ /* 0x000fe2000f8e0209 */
[----:B------:R-:W-:-:S03]  /*10c0*/  IADD3 R13, P0, PT, RZ, -R8, RZ ;  /* 0x80000008ff0d7210 */ /* 0x000fc60007f1e0ff */
[----:B------:R-:W-:Y:S02]  /*10d0*/  IMAD R9, R12, R3, R9 ;  /* 0x000000030c097224 */ /* 0x000fe400078e0209 */
[----:B------:R-:W-:-:S04]  /*10e0*/  IMAD.HI.U32 R10, R11, R13, RZ ;  /* 0x0000000d0b0a7227 */ /* 0x000fc800078e00ff */
[----:B------:R-:W-:-:S04]  /*10f0*/  IMAD.X R9, RZ, RZ, ~R9, P0 ;  /* 0x000000ffff097224 */ /* 0x000fc800000e0e09 */
[----:B------:R-:W-:-:S04]  /*1100*/  IMAD.WIDE.U32 R10, P0, R11, R9, R10 ;  /* 0x000000090b0a7225 */ /* 0x000fc8000780000a */
[C---:B------:R-:W-:Y:S02]  /*1110*/  IMAD R8, R12.reuse, R9, RZ ;  /* 0x000000090c087224 */ /* 0x040fe400078e02ff */
[----:B------:R-:W-:-:S04]  /*1120*/  IMAD.HI.U32 R11, P1, R12, R13, R10 ;  /* 0x0000000d0c0b7227 */ /* 0x000fc8000782000a */
[----:B------:R-:W-:Y:S01]  /*1130*/  IMAD.HI.U32 R9, R12, R9, RZ ;  /* 0x000000090c097227 */ /* 0x000fe200078e00ff */
[----:B------:R-:W-:-:S03]  /*1140*/  IADD3 R11, P2, PT, R8, R11, RZ ;  /* 0x0000000b080b7210 */ /* 0x000fc60007f5e0ff */
[----:B------:R-:W-:Y:S02]  /*1150*/  IMAD.X R12, R9, 0x1, R12, P0 ;  /* 0x00000001090c7824 */ /* 0x000fe400000e060c */
[----:B------:R-:W-:-:S03]  /*1160*/  IMAD.HI.U32 R8, R11, R7, RZ ;  /* 0x000000070b087227 */ /* 0x000fc600078e00ff */
[----:B------:R-:W-:Y:S01]  /*1170*/  IADD3.X R13, PT, PT, RZ, RZ, R12, P2, P1 ;  /* 0x000000ffff0d7210 */ /* 0x000fe200017e240c */
[----:B------:R-:W-:Y:S02]  /*1180*/  IMAD.MOV.U32 R9, RZ, RZ, RZ ;  /* 0x000000ffff097224 */ /* 0x000fe400078e00ff */
[----:B------:R-:W-:-:S04]  /*1190*/  IMAD.WIDE.U32 R8, R11, R4, R8 ;  /* 0x000000040b087225 */ /* 0x000fc800078e0008 */
[C---:B------:R-:W-:Y:S02]  /*11a0*/  IMAD R11, R13.reuse, R4, RZ ;  /* 0x000000040d0b7224 */ /* 0x040fe400078e02ff */
[----:B------:R-:W-:-:S04]  /*11b0*/  IMAD.HI.U32 R8, P0, R13, R7, R8 ;  /* 0x000000070d087227 */ /* 0x000fc80007800008 */
[----:B------:R-:W-:Y:S01]  /*11c0*/  IMAD.HI.U32 R10, R13, R4, RZ ;  /* 0x000000040d0a7227 */ /* 0x000fe200078e00ff */
[----:B------:R-:W-:-:S03]  /*11d0*/  IADD3 R11, P1, PT, R11, R8, RZ ;  /* 0x000000080b0b7210 */ /* 0x000fc60007f3e0ff */
[----:B------:R-:W-:Y:S02]  /*11e0*/  IMAD.X R10, RZ, RZ, R10, P0 ;  /* 0x000000ffff0a7224 */ /* 0x000fe400000e060a */
[----:B------:R-:W-:-:S04]  /*11f0*/  IMAD.WIDE.U32 R8, R11, R3, RZ ;  /* 0x000000030b087225 */ /* 0x000fc800078e00ff */
[----:B------:R-:W-:Y:S01]  /*1200*/  IMAD.X R10, RZ, RZ, R10, P1 ;  /* 0x000000ffff0a7224 */ /* 0x000fe200008e060a */
[----:B------:R-:W-:Y:S01]  /*1210*/  IADD3 R12, P1, PT, -R8, R7, RZ ;  /* 0x00000007080c7210 */ /* 0x000fe20007f3e1ff */
[----:B------:R-:W-:-:S03]  /*1220*/  IMAD R9, R11, UR4, R9 ;  /* 0x000000040b097c24 */ /* 0x000fc6000f8e0209 */
[-C--:B------:R-:W-:Y:S01]  /*1230*/  ISETP.GE.U32.AND P0, PT, R12, R3.reuse, PT ;  /* 0x000000030c00720c */ /* 0x080fe20003f06070 */
[----:B------:R-:W-:-:S04]  /*1240*/  IMAD R9, R10, R3, R9 ;  /* 0x000000030a097224 */ /* 0x000fc800078e0209 */
[----:B------:R-:W-:Y:S01]  /*1250*/  IMAD.X R14, R4, 0x1, ~R9, P1 ;  /* 0x00000001040e7824 */ /* 0x000fe200008e0e09 */
[----:B------:R-:W-:Y:S02]  /*1260*/  IADD3 R4, P2, PT, R11, 0x1, RZ ;  /* 0x000000010b047810 */ /* 0x000fe40007f5e0ff */
[-C--:B------:R-:W-:Y:S02]  /*1270*/  IADD3 R8, P1, PT, -R3, R12.reuse, RZ ;  /* 0x0000000c03087210 */ /* 0x080fe40007f3e1ff */
[C---:B------:R-:W-:Y:S01]  /*1280*/  ISETP.GE.U32.AND.EX P0, PT, R14.reuse, UR4, PT, P0 ;  /* 0x000000040e007c0c */ /* 0x040fe2000bf06100 */
[----:B------:R-:W-:Y:S01]  /*1290*/  IMAD.X R7, RZ, RZ, R10, P2 ;  /* 0x000000ffff077224 */ /* 0x000fe200010e060a */
[----:B------:R-:W-:Y:S02]  /*12a0*/  IADD3.X R9, PT, PT, R14, ~UR4, RZ, P1, !PT ;  /* 0x800000040e097c10 */ /* 0x000fe40008ffe4ff */
[----:B------:R-:W-:Y:S02]  /*12b0*/  SEL R8, R8, R12, P0 ;  /* 0x0000000c08087207 */ /* 0x000fe40000000000 */
[----:B------:R-:W-:-:S02]  /*12c0*/  SEL R11, R4, R11, P0 ;  /* 0x0000000b040b7207 */ /* 0x000fc40000000000 */
[----:B------:R-:W-:Y:S02]  /*12d0*/  SEL R9, R9, R14, P0 ;  /* 0x0000000e09097207 */ /* 0x000fe40000000000 */
[----:B------:R-:W-:Y:S01]  /*12e0*/  SEL R10, R7, R10, P0 ;  /* 0x0000000a070a7207 */ /* 0x000fe20000000000 */
[----:B------:R-:W-:Y:S01]  /*12f0*/  IMAD.MOV.U32 R7, RZ, RZ, 0x0 ;  /* 0x00000000ff077424 */ /* 0x000fe200078e00ff */
[----:B------:R-:W-:Y:S02]  /*1300*/  ISETP.GE.U32.AND P0, PT, R8, R3, PT ;  /* 0x000000030800720c */ /* 0x000fe40003f06070 */
[----:B------:R-:W-:Y:S02]  /*1310*/  IADD3 R4, P2, PT, R11, 0x1, RZ ;  /* 0x000000010b047810 */ /* 0x000fe40007f5e0ff */
[----:B------:R-:W-:Y:S02]  /*1320*/  ISETP.GE.U32.AND.EX P0, PT, R9, UR4, PT, P0 ;  /* 0x0000000409007c0c */ /* 0x000fe4000bf06100 */
[----:B------:R-:W-:Y:S01]  /*1330*/  ISETP.NE.U32.AND P1, PT, R3, RZ, PT ;  /* 0x000000ff0300720c */ /* 0x000fe20003f25070 */
[----:B------:R-:W-:Y:S01]  /*1340*/  IMAD.X R9, RZ, RZ, R10, P2 ;  /* 0x000000ffff097224 */ /* 0x000fe200010e060a */
[----:B------:R-:W-:-:S02]  /*1350*/  SEL R4, R4, R11, P0 ;  /* 0x0000000b04047207 */ /* 0x000fc40000000000 */
[----:B------:R-:W-:Y:S02]  /*1360*/  ISETP.NE.AND.EX P1, PT, RZ, UR4, PT, P1 ;  /* 0x00000004ff007c0c */ /* 0x000fe4000bf25310 */
[----:B------:R-:W-:Y:S02]  /*1370*/  SEL R9, R9, R10, P0 ;  /* 0x0000000a09097207 */ /* 0x000fe40000000000 */
[----:B------:R-:W-:Y:S02]  /*1380*/  SEL R4, R4, 0xffffffff, P1 ;  /* 0xffffffff04047807 */ /* 0x000fe40000800000 */
[----:B------:R-:W-:Y:S01]  /*1390*/  SEL R9, R9, 0xffffffff, P1 ;  /* 0xffffffff09097807 */ /* 0x000fe20000800000 */
[----:B------:R-:W-:Y:S06]  /*13a0*/  RET.REL.NODEC R6 `(_Z16kernelHistogramaPhmPj) ;  /* 0xffffffec06147950 */ /* 0x000fec0003c3ffff */
.L_x_20:
[----:B------:R-:W-:-:S00]  /*13b0*/  BRA `(.L_x_20) ;  /* 0xfffffffc00fc7947 */ /* 0x000fc0000383ffff */
[----:B------:R-:W-:-:S00]  /*13c0*/  NOP ;  /* 0x0000000000007918 */ /* 0x000fc00000000000 */
        /* <DEDUP_REMOVED lines=11> */
.L_x_21:


//--------------------- .nv.shared._Z16kernelHistogramaPhmPj --------------------------
	.section	.nv.shared._Z16kernelHistogramaPhmPj,"aw",@nobits
	.sectionflags	@""
	.align	4
.nv.shared._Z16kernelHistogramaPhmPj:
	.zero		2048


//--------------------- .nv.shared.reserved.0     --------------------------
	.section	.nv.shared.reserved.0,"aw",@nobits
	.weak		__nv_reservedSMEM_offset_0_alias
	.size		__nv_reservedSMEM_offset_0_alias, 0, 64
	.other		__nv_reservedSMEM_offset_0_alias,@"STO_CUDA_RESERVED_SHARED STV_DEFAULT"
__nv_reservedSMEM_offset_0_alias:
	.zero		0
	.zero		64


//--------------------- .nv.constant0._Z16kernelHistogramaPhmPj --------------------------
	.section	.nv.constant0._Z16kernelHistogramaPhmPj,"a",@progbits
	.sectionflags	@""
	.align	4
.nv.constant0._Z16kernelHistogramaPhmPj:
	.zero		920


//--------------------- SYMBOLS --------------------------

	.type		.nv.reservedSmem.offset0,@object
	.size		.nv.reservedSmem.offset0,0x4
	.type		.nv.reservedSmem.cap,@object
	.size		.nv.reservedSmem.cap,0x4
